//
// Generated by NVIDIA NVVM Compiler
//
// Compiler Build ID: CL-36424714
// Cuda compilation tools, release 13.0, V13.0.88
// Based on NVVM 20.0.0
//

.version 9.0
.target sm_100
.address_size 64

	// .globl	_Z21relu4d_forward_kernelPKfPfiiii

.visible .entry _Z21relu4d_forward_kernelPKfPfiiii(
	.param .u64 .ptr .align 1 _Z21relu4d_forward_kernelPKfPfiiii_param_0,
	.param .u64 .ptr .align 1 _Z21relu4d_forward_kernelPKfPfiiii_param_1,
	.param .u32 _Z21relu4d_forward_kernelPKfPfiiii_param_2,
	.param .u32 _Z21relu4d_forward_kernelPKfPfiiii_param_3,
	.param .u32 _Z21relu4d_forward_kernelPKfPfiiii_param_4,
	.param .u32 _Z21relu4d_forward_kernelPKfPfiiii_param_5
)
{
	.reg .pred 	%p<5>;
	.reg .b32 	%r<21>;
	.reg .b32 	%f<3>;
	.reg .b64 	%rd<8>;

	ld.param.u64 	%rd1, [_Z21relu4d_forward_kernelPKfPfiiii_param_0];
	ld.param.u64 	%rd2, [_Z21relu4d_forward_kernelPKfPfiiii_param_1];
	ld.param.u32 	%r5, [_Z21relu4d_forward_kernelPKfPfiiii_param_2];
	ld.param.u32 	%r6, [_Z21relu4d_forward_kernelPKfPfiiii_param_3];
	ld.param.u32 	%r9, [_Z21relu4d_forward_kernelPKfPfiiii_param_4];
	ld.param.u32 	%r8, [_Z21relu4d_forward_kernelPKfPfiiii_param_5];
	mov.u32 	%r10, %tid.x;
	mov.u32 	%r11, %ctaid.x;
	mov.u32 	%r12, %ntid.x;
	mad.lo.s32 	%r1, %r11, %r12, %r10;
	mov.u32 	%r13, %tid.y;
	mov.u32 	%r14, %ctaid.y;
	mov.u32 	%r15, %ntid.y;
	mad.lo.s32 	%r16, %r14, %r15, %r13;
	setp.ge.s32 	%p1, %r1, %r8;
	setp.ge.s32 	%p2, %r16, %r9;
	or.pred  	%p3, %p1, %p2;
	@%p3 bra 	$L__BB0_3;
	mov.u32 	%r3, %ctaid.z;
	div.s32 	%r4, %r3, %r6;
	setp.ge.s32 	%p4, %r4, %r5;
	@%p4 bra 	$L__BB0_3;
	rem.s32 	%r17, %r3, %r6;
	mad.lo.s32 	%r18, %r4, %r6, %r17;
	mad.lo.s32 	%r19, %r18, %r9, %r16;
	mad.lo.s32 	%r20, %r19, %r8, %r1;
	cvta.to.global.u64 	%rd3, %rd1;
	mul.wide.s32 	%rd4, %r20, 4;
	add.s64 	%rd5, %rd3, %rd4;
	ld.global.f32 	%f1, [%rd5];
	max.f32 	%f2, %f1, 0f00000000;
	cvta.to.global.u64 	%rd6, %rd2;
	add.s64 	%rd7, %rd6, %rd4;
	st.global.f32 	[%rd7], %f2;
$L__BB0_3:
	ret;

}
	// .globl	_Z22relu4d_backward_kernelPKfS0_Pfiiii
.visible .entry _Z22relu4d_backward_kernelPKfS0_Pfiiii(
	.param .u64 .ptr .align 1 _Z22relu4d_backward_kernelPKfS0_Pfiiii_param_0,
	.param .u64 .ptr .align 1 _Z22relu4d_backward_kernelPKfS0_Pfiiii_param_1,
	.param .u64 .ptr .align 1 _Z22relu4d_backward_kernelPKfS0_Pfiiii_param_2,
	.param .u32 _Z22relu4d_backward_kernelPKfS0_Pfiiii_param_3,
	.param .u32 _Z22relu4d_backward_kernelPKfS0_Pfiiii_param_4,
	.param .u32 _Z22relu4d_backward_kernelPKfS0_Pfiiii_param_5,
	.param .u32 _Z22relu4d_backward_kernelPKfS0_Pfiiii_param_6
)
{
	.reg .pred 	%p<6>;
	.reg .b32 	%r<21>;
	.reg .b32 	%f<5>;
	.reg .b64 	%rd<11>;

	ld.param.u64 	%rd1, [_Z22relu4d_backward_kernelPKfS0_Pfiiii_param_0];
	ld.param.u64 	%rd2, [_Z22relu4d_backward_kernelPKfS0_Pfiiii_param_1];
	ld.param.u64 	%rd3, [_Z22relu4d_backward_kernelPKfS0_Pfiiii_param_2];
	ld.param.u32 	%r5, [_Z22relu4d_backward_kernelPKfS0_Pfiiii_param_3];
	ld.param.u32 	%r6, [_Z22relu4d_backward_kernelPKfS0_Pfiiii_param_4];
	ld.param.u32 	%r9, [_Z22relu4d_backward_kernelPKfS0_Pfiiii_param_5];
	ld.param.u32 	%r8, [_Z22relu4d_backward_kernelPKfS0_Pfiiii_param_6];
	mov.u32 	%r10, %tid.x;
	mov.u32 	%r11, %ctaid.x;
	mov.u32 	%r12, %ntid.x;
	mad.lo.s32 	%r1, %r11, %r12, %r10;
	mov.u32 	%r13, %tid.y;
	mov.u32 	%r14, %ctaid.y;
	mov.u32 	%r15, %ntid.y;
	mad.lo.s32 	%r16, %r14, %r15, %r13;
	setp.ge.s32 	%p1, %r1, %r8;
	setp.ge.s32 	%p2, %r16, %r9;
	or.pred  	%p3, %p1, %p2;
	@%p3 bra 	$L__BB1_3;
	mov.u32 	%r3, %ctaid.z;
	div.s32 	%r4, %r3, %r6;
	setp.ge.s32 	%p4, %r4, %r5;
	@%p4 bra 	$L__BB1_3;
	rem.s32 	%r17, %r3, %r6;
	mad.lo.s32 	%r18, %r4, %r6, %r17;
	mad.lo.s32 	%r19, %r18, %r9, %r16;
	mad.lo.s32 	%r20, %r19, %r8, %r1;
	cvta.to.global.u64 	%rd4, %rd2;
	mul.wide.s32 	%rd5, %r20, 4;
	add.s64 	%rd6, %rd4, %rd5;
	ld.global.f32 	%f1, [%rd6];
	setp.gt.f32 	%p5, %f1, 0f00000000;
	selp.f32 	%f2, 0f3F800000, 0f00000000, %p5;
	cvta.to.global.u64 	%rd7, %rd1;
	add.s64 	%rd8, %rd7, %rd5;
	ld.global.f32 	%f3, [%rd8];
	mul.f32 	%f4, %f3, %f2;
	cvta.to.global.u64 	%rd9, %rd3;
	add.s64 	%rd10, %rd9, %rd5;
	st.global.f32 	[%rd10], %f4;
$L__BB1_3:
	ret;

}


// ===== COMPILED SASS (sm_100) =====

	.target	sm_100

	.elftype	@"ET_EXEC"


//--------------------- .note.nv.tkinfo           --------------------------
	.section	.note.nv.tkinfo,"",@"SHT_NOTE"
	.sectionflags	@"SHF_NOTE_NV_TKINFO"
	.tkinfo
        /*0018*/ 	.word	0x00000002
        /*0030*/ 	.string	""
        /*0030*/ 	.string	"ptxas"
        /*0030*/ 	.string	"Cuda compilation tools, release 13.0, V13.0.88"
        /*0030*/ 	.string	"Build cuda_13.0.r13.0/compiler.36424714_0"
        /*0030*/ 	.string	"-arch sm_100 -m 64 "



//--------------------- .note.nv.cuinfo           --------------------------
	.section	.note.nv.cuinfo,"",@"SHT_NOTE"
	.sectionflags	@"SHF_NOTE_NV_CUINFO"
        /*0018*/ 	.short	0x0002
        /*001a*/ 	.short	0x0064
        /*001c*/ 	.short	0x0082
	.zero		2


//--------------------- .nv.info                  --------------------------
	.section	.nv.info,"",@"SHT_CUDA_INFO"
	.align	4


	//----- nvinfo : EIATTR_REGCOUNT
	.align		4
        /*0000*/ 	.byte	0x04, 0x2f
        /*0002*/ 	.short	(.L_1 - .L_0)
	.align		4
.L_0:
        /*0004*/ 	.word	index@(_Z21relu4d_forward_kernelPKfPfiiii)
        /*0008*/ 	.word	0x0000000d


	//----- nvinfo : EIATTR_FRAME_SIZE
	.align		4
.L_1:
        /*000c*/ 	.byte	0x04, 0x11
        /*000e*/ 	.short	(.L_3 - .L_2)
	.align		4
.L_2:
        /*0010*/ 	.word	index@(_Z21relu4d_forward_kernelPKfPfiiii)
        /*0014*/ 	.word	0x00000000


	//----- nvinfo : EIATTR_REGCOUNT
	.align		4
.L_3:
        /*0018*/ 	.byte	0x04, 0x2f
        /*001a*/ 	.short	(.L_5 - .L_4)
	.align		4
.L_4:
        /*001c*/ 	.word	index@(_Z22relu4d_backward_kernelPKfS0_Pfiiii)
        /*0020*/ 	.word	0x0000000e


	//----- nvinfo : EIATTR_FRAME_SIZE
	.align		4
.L_5:
        /*0024*/ 	.byte	0x04, 0x11
        /*0026*/ 	.short	(.L_7 - .L_6)
	.align		4
.L_6:
        /*0028*/ 	.word	index@(_Z22relu4d_backward_kernelPKfS0_Pfiiii)
        /*002c*/ 	.word	0x00000000


	//----- nvinfo : EIATTR_MIN_STACK_SIZE
	.align		4
.L_7:
        /*0030*/ 	.byte	0x04, 0x12
        /*0032*/ 	.short	(.L_9 - .L_8)
	.align		4
.L_8:
        /*0034*/ 	.word	index@(_Z22relu4d_backward_kernelPKfS0_Pfiiii)
        /*0038*/ 	.word	0x00000000


	//----- nvinfo : EIATTR_MIN_STACK_SIZE
	.align		4
.L_9:
        /*003c*/ 	.byte	0x04, 0x12
        /*003e*/ 	.short	(.L_11 - .L_10)
	.align		4
.L_10:
        /*0040*/ 	.word	index@(_Z21relu4d_forward_kernelPKfPfiiii)
        /*0044*/ 	.word	0x00000000
.L_11:


//--------------------- .nv.compat                --------------------------
	.section	.nv.compat,"",@"SHT_CUDA_COMPAT_INFO"
	.align	4
        /*0000*/ 	.byte	0x02, 0x09, 0x00, 0x00, 0x02, 0x02, 0x01, 0x00, 0x02, 0x05, 0x05, 0x00, 0x03, 0x07, 0x01, 0x01
        /*0010*/ 	.byte	0x02, 0x03, 0x00, 0x00, 0x02, 0x06, 0x01, 0x00, 0x04, 0x0b, 0x08, 0x00, 0x09, 0x00, 0x00, 0x00
        /*0020*/ 	.byte	0x00, 0x00, 0x00, 0x00


//--------------------- .nv.info._Z22relu4d_backward_kernelPKfS0_Pfiiii --------------------------
	.section	.nv.info._Z22relu4d_backward_kernelPKfS0_Pfiiii,"",@"SHT_CUDA_INFO"
	.sectionflags	@""
	.align	4


	//----- nvinfo : EIATTR_CUDA_API_VERSION
	.align		4
        /*0000*/ 	.byte	0x04, 0x37
        /*0002*/ 	.short	(.L_13 - .L_12)
.L_12:
        /*0004*/ 	.word	0x00000082


	//----- nvinfo : EIATTR_KPARAM_INFO
	.align		4
.L_13:
        /*0008*/ 	.byte	0x04, 0x17
        /*000a*/ 	.short	(.L_15 - .L_14)
.L_14:
        /*000c*/ 	.word	0x00000000
        /*0010*/ 	.short	0x0006
        /*0012*/ 	.short	0x0024
        /*0014*/ 	.byte	0x00, 0xf0, 0x11, 0x00


	//----- nvinfo : EIATTR_KPARAM_INFO
	.align		4
.L_15:
        /*0018*/ 	.byte	0x04, 0x17
        /*001a*/ 	.short	(.L_17 - .L_16)
.L_16:
        /*001c*/ 	.word	0x00000000
        /*0020*/ 	.short	0x0005
        /*0022*/ 	.short	0x0020
        /*0024*/ 	.byte	0x00, 0xf0, 0x11, 0x00


	//----- nvinfo : EIATTR_KPARAM_INFO
	.align		4
.L_17:
        /*0028*/ 	.byte	0x04, 0x17
        /*002a*/ 	.short	(.L_19 - .L_18)
.L_18:
        /*002c*/ 	.word	0x00000000
        /*0030*/ 	.short	0x0004
        /*0032*/ 	.short	0x001c
        /*0034*/ 	.byte	0x00, 0xf0, 0x11, 0x00


	//----- nvinfo : EIATTR_KPARAM_INFO
	.align		4
.L_19:
        /*0038*/ 	.byte	0x04, 0x17
        /*003a*/ 	.short	(.L_21 - .L_20)
.L_20:
        /*003c*/ 	.word	0x00000000
        /*0040*/ 	.short	0x0003
        /*0042*/ 	.short	0x0018
        /*0044*/ 	.byte	0x00, 0xf0, 0x11, 0x00


	//----- nvinfo : EIATTR_KPARAM_INFO
	.align		4
.L_21:
        /*0048*/ 	.byte	0x04, 0x17
        /*004a*/ 	.short	(.L_23 - .L_22)
.L_22:
        /*004c*/ 	.word	0x00000000
        /*0050*/ 	.short	0x0002
        /*0052*/ 	.short	0x0010
        /*0054*/ 	.byte	0x00, 0xf5, 0x21, 0x00


	//----- nvinfo : EIATTR_KPARAM_INFO
	.align		4
.L_23:
        /*0058*/ 	.byte	0x04, 0x17
        /*005a*/ 	.short	(.L_25 - .L_24)
.L_24:
        /*005c*/ 	.word	0x00000000
        /*0060*/ 	.short	0x0001
        /*0062*/ 	.short	0x0008
        /*0064*/ 	.byte	0x00, 0xf5, 0x21, 0x00


	//----- nvinfo : EIATTR_KPARAM_INFO
	.align		4
.L_25:
        /*0068*/ 	.byte	0x04, 0x17
        /*006a*/ 	.short	(.L_27 - .L_26)
.L_26:
        /*006c*/ 	.word	0x00000000
        /*0070*/ 	.short	0x0000
        /*0072*/ 	.short	0x0000
        /*0074*/ 	.byte	0x00, 0xf5, 0x21, 0x00


	//----- nvinfo : EIATTR_SPARSE_MMA_MASK
	.align		4
.L_27:
        /*0078*/ 	.byte	0x03, 0x50
        /*007a*/ 	.short	0x0000


	//----- nvinfo : EIATTR_MAXREG_COUNT
	.align		4
        /*007c*/ 	.byte	0x03, 0x1b
        /*007e*/ 	.short	0x00ff


	//----- nvinfo : EIATTR_MERCURY_ISA_VERSION
	.align		4
        /*0080*/ 	.byte	0x03, 0x5f
        /*0082*/ 	.short	0x0101


	//----- nvinfo : EIATTR_VRC_CTA_INIT_COUNT
	.align		4
        /*0084*/ 	.byte	0x02, 0x4a
	.zero		1
	.zero		1


	//----- nvinfo : EIATTR_EXIT_INSTR_OFFSETS
	.align		4
        /*0088*/ 	.byte	0x04, 0x1c
        /*008a*/ 	.short	(.L_29 - .L_28)


	//   ....[0]....
.L_28:
        /*008c*/ 	.word	0x000000c0


	//   ....[1]....
        /*0090*/ 	.word	0x00000290


	//   ....[2]....
        /*0094*/ 	.word	0x000003f0


	//----- nvinfo : EIATTR_CBANK_PARAM_SIZE
	.align		4
.L_29:
        /*0098*/ 	.byte	0x03, 0x19
        /*009a*/ 	.short	0x0028


	//----- nvinfo : EIATTR_PARAM_CBANK
	.align		4
        /*009c*/ 	.byte	0x04, 0x0a
        /*009e*/ 	.short	(.L_31 - .L_30)
	.align		4
.L_30:
        /*00a0*/ 	.word	index@(.nv.constant0._Z22relu4d_backward_kernelPKfS0_Pfiiii)
        /*00a4*/ 	.short	0x0380
        /*00a6*/ 	.short	0x0028


	//----- nvinfo : EIATTR_SW_WAR
	.align		4
.L_31:
        /*00a8*/ 	.byte	0x04, 0x36
        /*00aa*/ 	.short	(.L_33 - .L_32)
.L_32:
        /*00ac*/ 	.word	0x00000008
.L_33:


//--------------------- .nv.info._Z21relu4d_forward_kernelPKfPfiiii --------------------------
	.section	.nv.info._Z21relu4d_forward_kernelPKfPfiiii,"",@"SHT_CUDA_INFO"
	.sectionflags	@""
	.align	4


	//----- nvinfo : EIATTR_CUDA_API_VERSION
	.align		4
        /*0000*/ 	.byte	0x04, 0x37
        /*0002*/ 	.short	(.L_35 - .L_34)
.L_34:
        /*0004*/ 	.word	0x00000082


	//----- nvinfo : EIATTR_KPARAM_INFO
	.align		4
.L_35:
        /*0008*/ 	.byte	0x04, 0x17
        /*000a*/ 	.short	(.L_37 - .L_36)
.L_36:
        /*000c*/ 	.word	0x00000000
        /*0010*/ 	.short	0x0005
        /*0012*/ 	.short	0x001c
        /*0014*/ 	.byte	0x00, 0xf0, 0x11, 0x00


	//----- nvinfo : EIATTR_KPARAM_INFO
	.align		4
.L_37:
        /*0018*/ 	.byte	0x04, 0x17
        /*001a*/ 	.short	(.L_39 - .L_38)
.L_38:
        /*001c*/ 	.word	0x00000000
        /*0020*/ 	.short	0x0004
        /*0022*/ 	.short	0x0018
        /*0024*/ 	.byte	0x00, 0xf0, 0x11, 0x00


	//----- nvinfo : EIATTR_KPARAM_INFO
	.align		4
.L_39:
        /*0028*/ 	.byte	0x04, 0x17
        /*002a*/ 	.short	(.L_41 - .L_40)
.L_40:
        /*002c*/ 	.word	0x00000000
        /*0030*/ 	.short	0x0003
        /*0032*/ 	.short	0x0014
        /*0034*/ 	.byte	0x00, 0xf0, 0x11, 0x00


	//----- nvinfo : EIATTR_KPARAM_INFO
	.align		4
.L_41:
        /*0038*/ 	.byte	0x04, 0x17
        /*003a*/ 	.short	(.L_43 - .L_42)
.L_42:
        /*003c*/ 	.word	0x00000000
        /*0040*/ 	.short	0x0002
        /*0042*/ 	.short	0x0010
        /*0044*/ 	.byte	0x00, 0xf0, 0x11, 0x00


	//----- nvinfo : EIATTR_KPARAM_INFO
	.align		4
.L_43:
        /*0048*/ 	.byte	0x04, 0x17
        /*004a*/ 	.short	(.L_45 - .L_44)
.L_44:
        /*004c*/ 	.word	0x00000000
        /*0050*/ 	.short	0x0001
        /*0052*/ 	.short	0x0008
        /*0054*/ 	.byte	0x00, 0xf5, 0x21, 0x00


	//----- nvinfo : EIATTR_KPARAM_INFO
	.align		4
.L_45:
        /*0058*/ 	.byte	0x04, 0x17
        /*005a*/ 	.short	(.L_47 - .L_46)
.L_46:
        /*005c*/ 	.word	0x00000000
        /*0060*/ 	.short	0x0000
        /*0062*/ 	.short	0x0000
        /*0064*/ 	.byte	0x00, 0xf5, 0x21, 0x00


	//----- nvinfo : EIATTR_SPARSE_MMA_MASK
	.align		4
.L_47:
        /*0068*/ 	.byte	0x03, 0x50
        /*006a*/ 	.short	0x0000


	//----- nvinfo : EIATTR_MAXREG_COUNT
	.align		4
        /*006c*/ 	.byte	0x03, 0x1b
        /*006e*/ 	.short	0x00ff


	//----- nvinfo : EIATTR_MERCURY_ISA_VERSION
	.align		4
        /*0070*/ 	.byte	0x03, 0x5f
        /*0072*/ 	.short	0x0101


	//----- nvinfo : EIATTR_VRC_CTA_INIT_COUNT
	.align		4
        /*0074*/ 	.byte	0x02, 0x4a
	.zero		1
	.zero		1


	//----- nvinfo : EIATTR_EXIT_INSTR_OFFSETS
	.align		4
        /*0078*/ 	.byte	0x04, 0x1c
        /*007a*/ 	.short	(.L_49 - .L_48)


	//   ....[0]....
.L_48:
        /*007c*/ 	.word	0x000000c0


	//   ....[1]....
        /*0080*/ 	.word	0x00000290


	//   ....[2]....
        /*0084*/ 	.word	0x000003b0


	//----- nvinfo : EIATTR_CBANK_PARAM_SIZE
	.align		4
.L_49:
        /*0088*/ 	.byte	0x03, 0x19
        /*008a*/ 	.short	0x0020


	//----- nvinfo : EIATTR_PARAM_CBANK
	.align		4
        /*008c*/ 	.byte	0x04, 0x0a
        /*008e*/ 	.short	(.L_51 - .L_50)
	.align		4
.L_50:
        /*0090*/ 	.word	index@(.nv.constant0._Z21relu4d_forward_kernelPKfPfiiii)
        /*0094*/ 	.short	0x0380
        /*0096*/ 	.short	0x0020


	//----- nvinfo : EIATTR_SW_WAR
	.align		4
.L_51:
        /*0098*/ 	.byte	0x04, 0x36
        /*009a*/ 	.short	(.L_53 - .L_52)
.L_52:
        /*009c*/ 	.word	0x00000008
.L_53:


//--------------------- .nv.callgraph             --------------------------
	.section	.nv.callgraph,"",@"SHT_CUDA_CALLGRAPH"
	.align	4
	.sectionentsize	8
	.align		4
        /*0000*/ 	.word	0x00000000
	.align		4
        /*0004*/ 	.word	0xffffffff
	.align		4
        /*0008*/ 	.word	0x00000000
	.align		4
        /*000c*/ 	.word	0xfffffffe
	.align		4
        /*0010*/ 	.word	0x00000000
	.align		4
        /*0014*/ 	.word	0xfffffffd
	.align		4
        /*0018*/ 	.word	0x00000000
	.align		4
        /*001c*/ 	.word	0xfffffffc


//--------------------- .text._Z22relu4d_backward_kernelPKfS0_Pfiiii --------------------------
	.section	.text._Z22relu4d_backward_kernelPKfS0_Pfiiii,"ax",@progbits
	.align	128
        .global         _Z22relu4d_backward_kernelPKfS0_Pfiiii
        .type           _Z22relu4d_backward_kernelPKfS0_Pfiiii,@function
        .size           _Z22relu4d_backward_kernelPKfS0_Pfiiii,(.L_x_2 - _Z22relu4d_backward_kernelPKfS0_Pfiiii)
        .other          _Z22relu4d_backward_kernelPKfS0_Pfiiii,@"STO_CUDA_ENTRY STV_DEFAULT"
_Z22relu4d_backward_kernelPKfS0_Pfiiii:
.text._Z22relu4d_backward_kernelPKfS0_Pfiiii:
[----:B------:R-:W-:Y:S01]  /*0000*/  LDC R1, c[0x0][0x37c] ;  /* 0x0000df00ff017b82 */ /* 0x000fe20000000800 */
[----:B------:R-:W0:Y:S07]  /*0010*/  S2R R0, SR_TID.Y ;  /* 0x0000000000007919 */ /* 0x000e2e0000002200 */
[----:B------:R-:W1:Y:S01]  /*0020*/  LDC R3, c[0x0][0x360] ;  /* 0x0000d800ff037b82 */ /* 0x000e620000000800 */
[----:B------:R-:W2:Y:S01]  /*0030*/  LDCU.64 UR6, c[0x0][0x3a0] ;  /* 0x00007400ff0677ac */ /* 0x000ea20008000a00 */
[----:B------:R-:W1:Y:S06]  /*0040*/  S2R R2, SR_TID.X ;  /* 0x0000000000027919 */ /* 0x000e6c0000002100 */
[----:B------:R-:W0:Y:S08]  /*0050*/  S2UR UR5, SR_CTAID.Y ;  /* 0x00000000000579c3 */ /* 0x000e300000002600 */
[----:B------:R-:W0:Y:S08]  /*0060*/  LDC R5, c[0x0][0x364] ;  /* 0x0000d900ff057b82 */ /* 0x000e300000000800 */
[----:B------:R-:W1:Y:S01]  /*0070*/  S2UR UR4, SR_CTAID.X ;  /* 0x00000000000479c3 */ /* 0x000e620000002500 */
[----:B0-----:R-:W-:-:S05]  /*0080*/  IMAD R0, R5, UR5, R0 ;  /* 0x0000000505007c24 */ /* 0x001fca000f8e0200 */
[----:B--2---:R-:W-:Y:S01]  /*0090*/  ISETP.GE.AND P0, PT, R0, UR6, PT ;  /* 0x0000000600007c0c */ /* 0x004fe2000bf06270 */
[----:B-1----:R-:W-:-:S05]  /*00a0*/  IMAD R2, R3, UR4, R2 ;  /* 0x0000000403027c24 */ /* 0x002fca000f8e0202 */
[----:B------:R-:W-:-:S13]  /*00b0*/  ISETP.GE.OR P0, PT, R2, UR7, P0 ;  /* 0x0000000702007c0c */ /* 0x000fda0008706670 */
[----:B------:R-:W-:Y:S05]  /*00c0*/  @P0 EXIT ;  /* 0x000000000000094d */ /* 0x000fea0003800000 */
[----:B------:R-:W0:Y:S01]  /*00d0*/  LDC R3, c[0x0][0x39c] ;  /* 0x0000e700ff037b82 */ /* 0x000e220000000800 */
[----:B------:R-:W1:Y:S01]  /*00e0*/  S2R R10, SR_CTAID.Z ;  /* 0x00000000000a7919 */ /* 0x000e620000002700 */
[----:B------:R-:W2:Y:S01]  /*00f0*/  LDCU UR4, c[0x0][0x398] ;  /* 0x00007300ff0477ac */ /* 0x000ea20008000800 */
[----:B0-----:R-:W-:-:S04]  /*0100*/  IABS R7, R3 ;  /* 0x0000000300077213 */ /* 0x001fc80000000000 */
[----:B------:R-:W0:Y:S08]  /*0110*/  I2F.RP R6, R7 ;  /* 0x0000000700067306 */ /* 0x000e300000209400 */
[----:B0-----:R-:W0:Y:S02]  /*0120*/  MUFU.RCP R6, R6 ;  /* 0x0000000600067308 */ /* 0x001e240000001000 */
[----:B0-----:R-:W-:-:S06]  /*0130*/  VIADD R4, R6, 0xffffffe ;  /* 0x0ffffffe06047836 */ /* 0x001fcc0000000000 */
[----:B------:R0:W3:Y:S02]  /*0140*/  F2I.FTZ.U32.TRUNC.NTZ R5, R4 ;  /* 0x0000000400057305 */ /* 0x0000e4000021f000 */
[----:B0-----:R-:W-:Y:S02]  /*0150*/  HFMA2 R4, -RZ, RZ, 0, 0 ;  /* 0x00000000ff047431 */ /* 0x001fe400000001ff */
[----:B---3--:R-:W-:-:S04]  /*0160*/  IMAD.MOV R8, RZ, RZ, -R5 ;  /* 0x000000ffff087224 */ /* 0x008fc800078e0a05 */
[----:B------:R-:W-:Y:S01]  /*0170*/  IMAD R9, R8, R7, RZ ;  /* 0x0000000708097224 */ /* 0x000fe200078e02ff */
[----:B-1----:R-:W-:-:S03]  /*0180*/  IABS R8, R10 ;  /* 0x0000000a00087213 */ /* 0x002fc60000000000 */
[----:B------:R-:W-:Y:S01]  /*0190*/  IMAD.HI.U32 R5, R5, R9, R4 ;  /* 0x0000000905057227 */ /* 0x000fe200078e0004 */
[----:B------:R-:W-:-:S04]  /*01a0*/  LOP3.LUT R4, R10, R3, RZ, 0x3c, !PT ;  /* 0x000000030a047212 */ /* 0x000fc800078e3cff */
[----:B------:R-:W-:Y:S01]  /*01b0*/  ISETP.GE.AND P0, PT, R4, RZ, PT ;  /* 0x000000ff0400720c */ /* 0x000fe20003f06270 */
[----:B------:R-:W-:-:S04]  /*01c0*/  IMAD.HI.U32 R5, R5, R8, RZ ;  /* 0x0000000805057227 */ /* 0x000fc800078e00ff */
[----:B------:R-:W-:-:S04]  /*01d0*/  IMAD.MOV R6, RZ, RZ, -R5 ;  /* 0x000000ffff067224 */ /* 0x000fc800078e0a05 */
[----:B------:R-:W-:Y:S01]  /*01e0*/  IMAD R6, R7, R6, R8 ;  /* 0x0000000607067224 */ /* 0x000fe200078e0208 */
[----:B------:R-:W-:-:S04]  /*01f0*/  LOP3.LUT R8, RZ, R3, RZ, 0x33, !PT ;  /* 0x00000003ff087212 */ /* 0x000fc800078e33ff */
[----:B------:R-:W-:-:S13]  /*0200*/  ISETP.GT.U32.AND P2, PT, R7, R6, PT ;  /* 0x000000060700720c */ /* 0x000fda0003f44070 */
[----:B------:R-:W-:Y:S01]  /*0210*/  @!P2 IMAD.IADD R6, R6, 0x1, -R7 ;  /* 0x000000010606a824 */ /* 0x000fe200078e0a07 */
[----:B------:R-:W-:-:S04]  /*0220*/  @!P2 IADD3 R5, PT, PT, R5, 0x1, RZ ;  /* 0x000000010505a810 */ /* 0x000fc80007ffe0ff */
[----:B------:R-:W-:-:S13]  /*0230*/  ISETP.GE.U32.AND P1, PT, R6, R7, PT ;  /* 0x000000070600720c */ /* 0x000fda0003f26070 */
[----:B------:R-:W-:Y:S01]  /*0240*/  @P1 VIADD R5, R5, 0x1 ;  /* 0x0000000105051836 */ /* 0x000fe20000000000 */
[----:B------:R-:W-:-:S04]  /*0250*/  ISETP.NE.AND P1, PT, R3, RZ, PT ;  /* 0x000000ff0300720c */ /* 0x000fc80003f25270 */
[----:B------:R-:W-:-:S04]  /*0260*/  @!P0 IADD3 R5, PT, PT, -R5, RZ, RZ ;  /* 0x000000ff05058210 */ /* 0x000fc80007ffe1ff */
[----:B------:R-:W-:-:S04]  /*0270*/  SEL R11, R8, R5, !P1 ;  /* 0x00000005080b7207 */ /* 0x000fc80004800000 */
[----:B--2---:R-:W-:-:S13]  /*0280*/  ISETP.GE.AND P0, PT, R11, UR4, PT ;  /* 0x000000040b007c0c */ /* 0x004fda000bf06270 */
[----:B------:R-:W-:Y:S05]  /*0290*/  @P0 EXIT ;  /* 0x000000000000094d */ /* 0x000fea0003800000 */
[----:B------:R-:W-:Y:S01]  /*02a0*/  ISETP.GE.AND P2, PT, R10, RZ, PT ;  /* 0x000000ff0a00720c */ /* 0x000fe20003f46270 */
[----:B------:R-:W-:Y:S01]  /*02b0*/  IMAD.IADD R5, R6, 0x1, -R7 ;  /* 0x0000000106057824 */ /* 0x000fe200078e0a07 */
[-C--:B------:R-:W-:Y:S01]  /*02c0*/  ISETP.GT.U32.AND P0, PT, R7, R6.reuse, PT ;  /* 0x000000060700720c */ /* 0x080fe20003f04070 */
[----:B------:R-:W0:Y:S03]  /*02d0*/  LDCU.64 UR4, c[0x0][0x358] ;  /* 0x00006b00ff0477ac */ /* 0x000e260008000a00 */
[----:B------:R-:W-:Y:S02]  /*02e0*/  SEL R9, R5, R6, !P0 ;  /* 0x0000000605097207 */ /* 0x000fe40004000000 */
[----:B------:R-:W1:Y:S05]  /*02f0*/  LDC.64 R4, c[0x0][0x388] ;  /* 0x0000e200ff047b82 */ /* 0x000e6a0000000a00 */
[----:B------:R-:W-:-:S03]  /*0300*/  @!P2 IADD3 R9, PT, PT, -R9, RZ, RZ ;  /* 0x000000ff0909a210 */ /* 0x000fc60007ffe1ff */
[----:B------:R-:W2:Y:S01]  /*0310*/  LDC.64 R6, c[0x0][0x380] ;  /* 0x0000e000ff067b82 */ /* 0x000ea20000000a00 */
[----:B------:R-:W-:-:S05]  /*0320*/  SEL R8, R8, R9, !P1 ;  /* 0x0000000908087207 */ /* 0x000fca0004800000 */
[----:B------:R-:W-:-:S04]  /*0330*/  IMAD R3, R11, R3, R8 ;  /* 0x000000030b037224 */ /* 0x000fc800078e0208 */
[----:B------:R-:W-:-:S04]  /*0340*/  IMAD R3, R3, UR6, R0 ;  /* 0x0000000603037c24 */ /* 0x000fc8000f8e0200 */
[----:B------:R-:W-:-:S04]  /*0350*/  IMAD R9, R3, UR7, R2 ;  /* 0x0000000703097c24 */ /* 0x000fc8000f8e0202 */
[----:B-1----:R-:W-:-:S04]  /*0360*/  IMAD.WIDE R2, R9, 0x4, R4 ;  /* 0x0000000409027825 */ /* 0x002fc800078e0204 */
[C---:B--2---:R-:W-:Y:S02]  /*0370*/  IMAD.WIDE R4, R9.reuse, 0x4, R6 ;  /* 0x0000000409047825 */ /* 0x044fe400078e0206 */
[----:B0-----:R-:W2:Y:S01]  /*0380*/  LDG.E R2, desc[UR4][R2.64] ;  /* 0x0000000402027981 */ /* 0x001ea2000c1e1900 */
[----:B------:R-:W0:Y:S03]  /*0390*/  LDC.64 R6, c[0x0][0x390] ;  /* 0x0000e400ff067b82 */ /* 0x000e260000000a00 */
[----:B------:R-:W3:Y:S01]  /*03a0*/  LDG.E R5, desc[UR4][R4.64] ;  /* 0x0000000404057981 */ /* 0x000ee2000c1e1900 */
[----:B0-----:R-:W-:Y:S01]  /*03b0*/  IMAD.WIDE R6, R9, 0x4, R6 ;  /* 0x0000000409067825 */ /* 0x001fe200078e0206 */
[----:B--2---:R-:W-:-:S05]  /*03c0*/  FSET.BF.GT.AND R0, R2, RZ, PT ;  /* 0x000000ff0200720a */ /* 0x004fca0003804000 */
[----:B---3--:R-:W-:-:S05]  /*03d0*/  FMUL R9, R0, R5 ;  /* 0x0000000500097220 */ /* 0x008fca0000400000 */
[----:B------:R-:W-:Y:S01]  /*03e0*/  STG.E desc[UR4][R6.64], R9 ;  /* 0x0000000906007986 */ /* 0x000fe2000c101904 */
[----:B------:R-:W-:Y:S05]  /*03f0*/  EXIT ;  /* 0x000000000000794d */ /* 0x000fea0003800000 */
.L_x_0:
[----:B------:R-:W-:-:S00]  /*0400*/  BRA `(.L_x_0) ;  /* 0xfffffffc00fc7947 */ /* 0x000fc0000383ffff */
[----:B------:R-:W-:-:S00]  /*0410*/  NOP ;  /* 0x0000000000007918 */ /* 0x000fc00000000000 */
        /* <DEDUP_REMOVED lines=14> */
.L_x_2:


//--------------------- .text._Z21relu4d_forward_kernelPKfPfiiii --------------------------
	.section	.text._Z21relu4d_forward_kernelPKfPfiiii,"ax",@progbits
	.align	128
        .global         _Z21relu4d_forward_kernelPKfPfiiii
        .type           _Z21relu4d_forward_kernelPKfPfiiii,@function
        .size           _Z21relu4d_forward_kernelPKfPfiiii,(.L_x_3 - _Z21relu4d_forward_kernelPKfPfiiii)
        .other          _Z21relu4d_forward_kernelPKfPfiiii,@"STO_CUDA_ENTRY STV_DEFAULT"
_Z21relu4d_forward_kernelPKfPfiiii:
.text._Z21relu4d_forward_kernelPKfPfiiii:
        /* <DEDUP_REMOVED lines=17> */
[----:B------:R-:W0:Y:S01]  /*0110*/  I2F.RP R3, R8 ;  /* 0x0000000800037306 */ /* 0x000e220000209400 */
[----:B-1----:R-:W-:-:S07]  /*0120*/  IABS R6, R7 ;  /* 0x0000000700067213 */ /* 0x002fce0000000000 */
[----:B0-----:R-:W0:Y:S02]  /*0130*/  MUFU.RCP R3, R3 ;  /* 0x0000000300037308 */ /* 0x001e240000001000 */
[----:B0-----:R-:W-:-:S06]  /*0140*/  VIADD R4, R3, 0xffffffe ;  /* 0x0ffffffe03047836 */ /* 0x001fcc0000000000 */
[----:B------:R0:W1:Y:S02]  /*0150*/  F2I.FTZ.U32.TRUNC.NTZ R5, R4 ;  /* 0x0000000400057305 */ /* 0x000064000021f000 */
[----:B0-----:R-:W-:Y:S02]  /*0160*/  IMAD.MOV.U32 R4, RZ, RZ, RZ ;  /* 0x000000ffff047224 */ /* 0x001fe400078e00ff */
[----:B-1----:R-:W-:-:S04]  /*0170*/  IMAD.MOV R9, RZ, RZ, -R5 ;  /* 0x000000ffff097224 */ /* 0x002fc800078e0a05 */
[----:B------:R-:W-:-:S04]  /*0180*/  IMAD R9, R9, R8, RZ ;  /* 0x0000000809097224 */ /* 0x000fc800078e02ff */
[----:B------:R-:W-:Y:S01]  /*0190*/  IMAD.HI.U32 R5, R5, R9, R4 ;  /* 0x0000000905057227 */ /* 0x000fe200078e0004 */
[----:B------:R-:W-:-:S04]  /*01a0*/  LOP3.LUT R4, R7, R10, RZ, 0x3c, !PT ;  /* 0x0000000a07047212 */ /* 0x000fc800078e3cff */
[----:B------:R-:W-:Y:S01]  /*01b0*/  ISETP.GE.AND P0, PT, R4, RZ, PT ;  /* 0x000000ff0400720c */ /* 0x000fe20003f06270 */
[----:B------:R-:W-:-:S05]  /*01c0*/  IMAD.HI.U32 R5, R5, R6, RZ ;  /* 0x0000000605057227 */ /* 0x000fca00078e00ff */
[----:B------:R-:W-:-:S05]  /*01d0*/  IADD3 R3, PT, PT, -R5, RZ, RZ ;  /* 0x000000ff05037210 */ /* 0x000fca0007ffe1ff */
[----:B------:R-:W-:Y:S01]  /*01e0*/  IMAD R3, R8, R3, R6 ;  /* 0x0000000308037224 */ /* 0x000fe200078e0206 */
[----:B------:R-:W-:-:S04]  /*01f0*/  LOP3.LUT R6, RZ, R10, RZ, 0x33, !PT ;  /* 0x0000000aff067212 */ /* 0x000fc800078e33ff */
[----:B------:R-:W-:-:S13]  /*0200*/  ISETP.GT.U32.AND P2, PT, R8, R3, PT ;  /* 0x000000030800720c */ /* 0x000fda0003f44070 */
[----:B------:R-:W-:Y:S02]  /*0210*/  @!P2 IMAD.IADD R3, R3, 0x1, -R8 ;  /* 0x000000010303a824 */ /* 0x000fe400078e0a08 */
[----:B------:R-:W-:-:S03]  /*0220*/  @!P2 VIADD R5, R5, 0x1 ;  /* 0x000000010505a836 */ /* 0x000fc60000000000 */
[----:B------:R-:W-:-:S13]  /*0230*/  ISETP.GE.U32.AND P1, PT, R3, R8, PT ;  /* 0x000000080300720c */ /* 0x000fda0003f26070 */
[----:B------:R-:W-:Y:S02]  /*0240*/  @P1 IADD3 R5, PT, PT, R5, 0x1, RZ ;  /* 0x0000000105051810 */ /* 0x000fe40007ffe0ff */
[----:B------:R-:W-:-:S03]  /*0250*/  ISETP.NE.AND P1, PT, R10, RZ, PT ;  /* 0x000000ff0a00720c */ /* 0x000fc60003f25270 */
[----:B------:R-:W-:-:S05]  /*0260*/  @!P0 IMAD.MOV R5, RZ, RZ, -R5 ;  /* 0x000000ffff058224 */ /* 0x000fca00078e0a05 */
        /* <DEDUP_REMOVED lines=9> */
[----:B------:R-:W-:-:S04]  /*0300*/  @!P2 IADD3 R3, PT, PT, -R3, RZ, RZ ;  /* 0x000000ff0303a210 */ /* 0x000fc80007ffe1ff */
[----:B------:R-:W-:-:S05]  /*0310*/  SEL R3, R6, R3, !P1 ;  /* 0x0000000306037207 */ /* 0x000fca0004800000 */
[----:B------:R-:W-:-:S04]  /*0320*/  IMAD R3, R9, R10, R3 ;  /* 0x0000000a09037224 */ /* 0x000fc800078e0203 */
[----:B------:R-:W-:-:S04]  /*0330*/  IMAD R3, R3, UR6, R0 ;  /* 0x0000000603037c24 */ /* 0x000fc8000f8e0200 */
[----:B------:R-:W-:-:S04]  /*0340*/  IMAD R7, R3, UR7, R2 ;  /* 0x0000000703077c24 */ /* 0x000fc8000f8e0202 */
[C---:B-1----:R-:W-:Y:S02]  /*0350*/  IMAD.WIDE R2, R7.reuse, 0x4, R4 ;  /* 0x0000000407027825 */ /* 0x042fe400078e0204 */
[----:B------:R-:W1:Y:S04]  /*0360*/  LDC.64 R4, c[0x0][0x388] ;  /* 0x0000e200ff047b82 */ /* 0x000e680000000a00 */
[----:B0-----:R-:W2:Y:S01]  /*0370*/  LDG.E R2, desc[UR4][R2.64] ;  /* 0x0000000402027981 */ /* 0x001ea2000c1e1900 */
[----:B-1----:R-:W-:Y:S01]  /*0380*/  IMAD.WIDE R4, R7, 0x4, R4 ;  /* 0x0000000407047825 */ /* 0x002fe200078e0204 */
[----:B--2---:R-:W-:-:S05]  /*0390*/  FMNMX R7, RZ, R2, !PT ;  /* 0x00000002ff077209 */ /* 0x004fca0007800000 */
[----:B------:R-:W-:Y:S01]  /*03a0*/  STG.E desc[UR4][R4.64], R7 ;  /* 0x0000000704007986 */ /* 0x000fe2000c101904 */
[----:B------:R-:W-:Y:S05]  /*03b0*/  EXIT ;  /* 0x000000000000794d */ /* 0x000fea0003800000 */
.L_x_1:
        /* <DEDUP_REMOVED lines=12> */
.L_x_3:


//--------------------- .nv.shared.reserved.0     --------------------------
	.section	.nv.shared.reserved.0,"aw",@nobits
	.weak		__nv_reservedSMEM_offset_0_alias
	.size		__nv_reservedSMEM_offset_0_alias, 0, 64
	.other		__nv_reservedSMEM_offset_0_alias,@"STO_CUDA_RESERVED_SHARED STV_DEFAULT"
__nv_reservedSMEM_offset_0_alias:
	.zero		0
	.zero		64


//--------------------- .nv.constant0._Z22relu4d_backward_kernelPKfS0_Pfiiii --------------------------
	.section	.nv.constant0._Z22relu4d_backward_kernelPKfS0_Pfiiii,"a",@progbits
	.sectionflags	@""
	.align	4
.nv.constant0._Z22relu4d_backward_kernelPKfS0_Pfiiii:
	.zero		936


//--------------------- .nv.constant0._Z21relu4d_forward_kernelPKfPfiiii --------------------------
	.section	.nv.constant0._Z21relu4d_forward_kernelPKfPfiiii,"a",@progbits
	.sectionflags	@""
	.align	4
.nv.constant0._Z21relu4d_forward_kernelPKfPfiiii:
	.zero		928


//--------------------- SYMBOLS --------------------------

	.type		.nv.reservedSmem.offset0,@object
	.size		.nv.reservedSmem.offset0,0x4
